//
// Generated by NVIDIA NVVM Compiler
//
// Compiler Build ID: CL-36424714
// Cuda compilation tools, release 13.0, V13.0.88
// Based on NVVM 20.0.0
//

.version 9.0
.target sm_100
.address_size 64

	// .globl	_Z11zipWithPlusPfS_S_i

.visible .entry _Z11zipWithPlusPfS_S_i(
	.param .u64 .ptr .align 1 _Z11zipWithPlusPfS_S_i_param_0,
	.param .u64 .ptr .align 1 _Z11zipWithPlusPfS_S_i_param_1,
	.param .u64 .ptr .align 1 _Z11zipWithPlusPfS_S_i_param_2,
	.param .u32 _Z11zipWithPlusPfS_S_i_param_3
)
{
	.reg .pred 	%p<2>;
	.reg .b32 	%r<6>;
	.reg .b32 	%f<4>;
	.reg .b64 	%rd<11>;

	ld.param.u64 	%rd1, [_Z11zipWithPlusPfS_S_i_param_0];
	ld.param.u64 	%rd2, [_Z11zipWithPlusPfS_S_i_param_1];
	ld.param.u64 	%rd3, [_Z11zipWithPlusPfS_S_i_param_2];
	ld.param.u32 	%r2, [_Z11zipWithPlusPfS_S_i_param_3];
	mov.u32 	%r3, %ntid.x;
	mov.u32 	%r4, %ctaid.x;
	mov.u32 	%r5, %tid.x;
	mad.lo.s32 	%r1, %r3, %r4, %r5;
	setp.ge.u32 	%p1, %r1, %r2;
	@%p1 bra 	$L__BB0_2;
	cvta.to.global.u64 	%rd4, %rd1;
	cvta.to.global.u64 	%rd5, %rd2;
	cvta.to.global.u64 	%rd6, %rd3;
	mul.wide.u32 	%rd7, %r1, 4;
	add.s64 	%rd8, %rd4, %rd7;
	ld.global.f32 	%f1, [%rd8];
	add.s64 	%rd9, %rd5, %rd7;
	ld.global.f32 	%f2, [%rd9];
	add.f32 	%f3, %f1, %f2;
	add.s64 	%rd10, %rd6, %rd7;
	st.global.f32 	[%rd10], %f3;
$L__BB0_2:
	ret;

}


// ===== COMPILED SASS (sm_100) =====

	.target	sm_100

	.elftype	@"ET_EXEC"


//--------------------- .note.nv.tkinfo           --------------------------
	.section	.note.nv.tkinfo,"",@"SHT_NOTE"
	.sectionflags	@"SHF_NOTE_NV_TKINFO"
	.tkinfo
        /*0018*/ 	.word	0x00000002
        /*0030*/ 	.string	""
        /*0030*/ 	.string	"ptxas"
        /*0030*/ 	.string	"Cuda compilation tools, release 13.0, V13.0.88"
        /*0030*/ 	.string	"Build cuda_13.0.r13.0/compiler.36424714_0"
        /*0030*/ 	.string	"-arch sm_100 -m 64 "



//--------------------- .note.nv.cuinfo           --------------------------
	.section	.note.nv.cuinfo,"",@"SHT_NOTE"
	.sectionflags	@"SHF_NOTE_NV_CUINFO"
        /*0018*/ 	.short	0x0002
        /*001a*/ 	.short	0x0064
        /*001c*/ 	.short	0x0082
	.zero		2


//--------------------- .nv.info                  --------------------------
	.section	.nv.info,"",@"SHT_CUDA_INFO"
	.align	4


	//----- nvinfo : EIATTR_REGCOUNT
	.align		4
        /*0000*/ 	.byte	0x04, 0x2f
        /*0002*/ 	.short	(.L_1 - .L_0)
	.align		4
.L_0:
        /*0004*/ 	.word	index@(_Z11zipWithPlusPfS_S_i)
        /*0008*/ 	.word	0x0000000c


	//----- nvinfo : EIATTR_FRAME_SIZE
	.align		4
.L_1:
        /*000c*/ 	.byte	0x04, 0x11
        /*000e*/ 	.short	(.L_3 - .L_2)
	.align		4
.L_2:
        /*0010*/ 	.word	index@(_Z11zipWithPlusPfS_S_i)
        /*0014*/ 	.word	0x00000000


	//----- nvinfo : EIATTR_MIN_STACK_SIZE
	.align		4
.L_3:
        /*0018*/ 	.byte	0x04, 0x12
        /*001a*/ 	.short	(.L_5 - .L_4)
	.align		4
.L_4:
        /*001c*/ 	.word	index@(_Z11zipWithPlusPfS_S_i)
        /*0020*/ 	.word	0x00000000
.L_5:


//--------------------- .nv.compat                --------------------------
	.section	.nv.compat,"",@"SHT_CUDA_COMPAT_INFO"
	.align	4
        /*0000*/ 	.byte	0x02, 0x09, 0x00, 0x00, 0x02, 0x02, 0x01, 0x00, 0x02, 0x05, 0x05, 0x00, 0x03, 0x07, 0x01, 0x01
        /*0010*/ 	.byte	0x02, 0x03, 0x00, 0x00, 0x02, 0x06, 0x01, 0x00, 0x04, 0x0b, 0x08, 0x00, 0x09, 0x00, 0x00, 0x00
        /*0020*/ 	.byte	0x00, 0x00, 0x00, 0x00


//--------------------- .nv.info._Z11zipWithPlusPfS_S_i --------------------------
	.section	.nv.info._Z11zipWithPlusPfS_S_i,"",@"SHT_CUDA_INFO"
	.sectionflags	@""
	.align	4


	//----- nvinfo : EIATTR_CUDA_API_VERSION
	.align		4
        /*0000*/ 	.byte	0x04, 0x37
        /*0002*/ 	.short	(.L_7 - .L_6)
.L_6:
        /*0004*/ 	.word	0x00000082


	//----- nvinfo : EIATTR_KPARAM_INFO
	.align		4
.L_7:
        /*0008*/ 	.byte	0x04, 0x17
        /*000a*/ 	.short	(.L_9 - .L_8)
.L_8:
        /*000c*/ 	.word	0x00000000
        /*0010*/ 	.short	0x0003
        /*0012*/ 	.short	0x0018
        /*0014*/ 	.byte	0x00, 0xf0, 0x11, 0x00


	//----- nvinfo : EIATTR_KPARAM_INFO
	.align		4
.L_9:
        /*0018*/ 	.byte	0x04, 0x17
        /*001a*/ 	.short	(.L_11 - .L_10)
.L_10:
        /*001c*/ 	.word	0x00000000
        /*0020*/ 	.short	0x0002
        /*0022*/ 	.short	0x0010
        /*0024*/ 	.byte	0x00, 0xf5, 0x21, 0x00


	//----- nvinfo : EIATTR_KPARAM_INFO
	.align		4
.L_11:
        /*0028*/ 	.byte	0x04, 0x17
        /*002a*/ 	.short	(.L_13 - .L_12)
.L_12:
        /*002c*/ 	.word	0x00000000
        /*0030*/ 	.short	0x0001
        /*0032*/ 	.short	0x0008
        /*0034*/ 	.byte	0x00, 0xf5, 0x21, 0x00


	//----- nvinfo : EIATTR_KPARAM_INFO
	.align		4
.L_13:
        /*0038*/ 	.byte	0x04, 0x17
        /*003a*/ 	.short	(.L_15 - .L_14)
.L_14:
        /*003c*/ 	.word	0x00000000
        /*0040*/ 	.short	0x0000
        /*0042*/ 	.short	0x0000
        /*0044*/ 	.byte	0x00, 0xf5, 0x21, 0x00


	//----- nvinfo : EIATTR_SPARSE_MMA_MASK
	.align		4
.L_15:
        /*0048*/ 	.byte	0x03, 0x50
        /*004a*/ 	.short	0x0000


	//----- nvinfo : EIATTR_MAXREG_COUNT
	.align		4
        /*004c*/ 	.byte	0x03, 0x1b
        /*004e*/ 	.short	0x00ff


	//----- nvinfo : EIATTR_MERCURY_ISA_VERSION
	.align		4
        /*0050*/ 	.byte	0x03, 0x5f
        /*0052*/ 	.short	0x0101


	//----- nvinfo : EIATTR_VRC_CTA_INIT_COUNT
	.align		4
        /*0054*/ 	.byte	0x02, 0x4a
	.zero		1
	.zero		1


	//----- nvinfo : EIATTR_EXIT_INSTR_OFFSETS
	.align		4
        /*0058*/ 	.byte	0x04, 0x1c
        /*005a*/ 	.short	(.L_17 - .L_16)


	//   ....[0]....
.L_16:
        /*005c*/ 	.word	0x00000070


	//   ....[1]....
        /*0060*/ 	.word	0x00000130


	//----- nvinfo : EIATTR_CBANK_PARAM_SIZE
	.align		4
.L_17:
        /*0064*/ 	.byte	0x03, 0x19
        /*0066*/ 	.short	0x001c


	//----- nvinfo : EIATTR_PARAM_CBANK
	.align		4
        /*0068*/ 	.byte	0x04, 0x0a
        /*006a*/ 	.short	(.L_19 - .L_18)
	.align		4
.L_18:
        /*006c*/ 	.word	index@(.nv.constant0._Z11zipWithPlusPfS_S_i)
        /*0070*/ 	.short	0x0380
        /*0072*/ 	.short	0x001c


	//----- nvinfo : EIATTR_SW_WAR
	.align		4
.L_19:
        /*0074*/ 	.byte	0x04, 0x36
        /*0076*/ 	.short	(.L_21 - .L_20)
.L_20:
        /*0078*/ 	.word	0x00000008
.L_21:


//--------------------- .nv.callgraph             --------------------------
	.section	.nv.callgraph,"",@"SHT_CUDA_CALLGRAPH"
	.align	4
	.sectionentsize	8
	.align		4
        /*0000*/ 	.word	0x00000000
	.align		4
        /*0004*/ 	.word	0xffffffff
	.align		4
        /*0008*/ 	.word	0x00000000
	.align		4
        /*000c*/ 	.word	0xfffffffe
	.align		4
        /*0010*/ 	.word	0x00000000
	.align		4
        /*0014*/ 	.word	0xfffffffd
	.align		4
        /*0018*/ 	.word	0x00000000
	.align		4
        /*001c*/ 	.word	0xfffffffc


//--------------------- .text._Z11zipWithPlusPfS_S_i --------------------------
	.section	.text._Z11zipWithPlusPfS_S_i,"ax",@progbits
	.align	128
        .global         _Z11zipWithPlusPfS_S_i
        .type           _Z11zipWithPlusPfS_S_i,@function
        .size           _Z11zipWithPlusPfS_S_i,(.L_x_1 - _Z11zipWithPlusPfS_S_i)
        .other          _Z11zipWithPlusPfS_S_i,@"STO_CUDA_ENTRY STV_DEFAULT"
_Z11zipWithPlusPfS_S_i:
.text._Z11zipWithPlusPfS_S_i:
[----:B------:R-:W-:Y:S01]  /*0000*/  LDC R1, c[0x0][0x37c] ;  /* 0x0000df00ff017b82 */ /* 0x000fe20000000800 */
[----:B------:R-:W0:Y:S01]  /*0010*/  S2R R9, SR_CTAID.X ;  /* 0x0000000000097919 */ /* 0x000e220000002500 */
[----:B------:R-:W0:Y:S01]  /*0020*/  LDCU UR4, c[0x0][0x360] ;  /* 0x00006c00ff0477ac */ /* 0x000e220008000800 */
[----:B------:R-:W0:Y:S01]  /*0030*/  S2R R0, SR_TID.X ;  /* 0x0000000000007919 */ /* 0x000e220000002100 */
[----:B------:R-:W1:Y:S01]  /*0040*/  LDCU UR5, c[0x0][0x398] ;  /* 0x00007300ff0577ac */ /* 0x000e620008000800 */
[----:B0-----:R-:W-:-:S05]  /*0050*/  IMAD R9, R9, UR4, R0 ;  /* 0x0000000409097c24 */ /* 0x001fca000f8e0200 */
[----:B-1----:R-:W-:-:S13]  /*0060*/  ISETP.GE.U32.AND P0, PT, R9, UR5, PT ;  /* 0x0000000509007c0c */ /* 0x002fda000bf06070 */
[----:B------:R-:W-:Y:S05]  /*0070*/  @P0 EXIT ;  /* 0x000000000000094d */ /* 0x000fea0003800000 */
[----:B------:R-:W0:Y:S01]  /*0080*/  LDC.64 R2, c[0x0][0x380] ;  /* 0x0000e000ff027b82 */ /* 0x000e220000000a00 */
[----:B------:R-:W1:Y:S07]  /*0090*/  LDCU.64 UR4, c[0x0][0x358] ;  /* 0x00006b00ff0477ac */ /* 0x000e6e0008000a00 */
[----:B------:R-:W2:Y:S08]  /*00a0*/  LDC.64 R4, c[0x0][0x388] ;  /* 0x0000e200ff047b82 */ /* 0x000eb00000000a00 */
[----:B------:R-:W3:Y:S01]  /*00b0*/  LDC.64 R6, c[0x0][0x390] ;  /* 0x0000e400ff067b82 */ /* 0x000ee20000000a00 */
[----:B0-----:R-:W-:-:S06]  /*00c0*/  IMAD.WIDE.U32 R2, R9, 0x4, R2 ;  /* 0x0000000409027825 */ /* 0x001fcc00078e0002 */
[----:B-1----:R-:W4:Y:S01]  /*00d0*/  LDG.E R2, desc[UR4][R2.64] ;  /* 0x0000000402027981 */ /* 0x002f22000c1e1900 */
[----:B--2---:R-:W-:-:S06]  /*00e0*/  IMAD.WIDE.U32 R4, R9, 0x4, R4 ;  /* 0x0000000409047825 */ /* 0x004fcc00078e0004 */
[----:B------:R-:W4:Y:S01]  /*00f0*/  LDG.E R5, desc[UR4][R4.64] ;  /* 0x0000000404057981 */ /* 0x000f22000c1e1900 */
[----:B---3--:R-:W-:-:S04]  /*0100*/  IMAD.WIDE.U32 R6, R9, 0x4, R6 ;  /* 0x0000000409067825 */ /* 0x008fc800078e0006 */
[----:B----4-:R-:W-:-:S05]  /*0110*/  FADD R9, R2, R5 ;  /* 0x0000000502097221 */ /* 0x010fca0000000000 */
[----:B------:R-:W-:Y:S01]  /*0120*/  STG.E desc[UR4][R6.64], R9 ;  /* 0x0000000906007986 */ /* 0x000fe2000c101904 */
[----:B------:R-:W-:Y:S05]  /*0130*/  EXIT ;  /* 0x000000000000794d */ /* 0x000fea0003800000 */
.L_x_0:
[----:B------:R-:W-:-:S00]  /*0140*/  BRA `(.L_x_0) ;  /* 0xfffffffc00fc7947 */ /* 0x000fc0000383ffff */
[----:B------:R-:W-:-:S00]  /*0150*/  NOP ;  /* 0x0000000000007918 */ /* 0x000fc00000000000 */
        /* <DEDUP_REMOVED lines=10> */
.L_x_1:


//--------------------- .nv.shared.reserved.0     --------------------------
	.section	.nv.shared.reserved.0,"aw",@nobits
	.weak		__nv_reservedSMEM_offset_0_alias
	.size		__nv_reservedSMEM_offset_0_alias, 0, 64
	.other		__nv_reservedSMEM_offset_0_alias,@"STO_CUDA_RESERVED_SHARED STV_DEFAULT"
__nv_reservedSMEM_offset_0_alias:
	.zero		0
	.zero		64


//--------------------- .nv.constant0._Z11zipWithPlusPfS_S_i --------------------------
	.section	.nv.constant0._Z11zipWithPlusPfS_S_i,"a",@progbits
	.sectionflags	@""
	.align	4
.nv.constant0._Z11zipWithPlusPfS_S_i:
	.zero		924


//--------------------- SYMBOLS --------------------------

	.type		.nv.reservedSmem.offset0,@object
	.size		.nv.reservedSmem.offset0,0x4
